//
// Generated by NVIDIA NVVM Compiler
//
// Compiler Build ID: CL-36424714
// Cuda compilation tools, release 13.0, V13.0.88
// Based on NVVM 20.0.0
//

.version 9.0
.target sm_100
.address_size 64

	// .globl	_Z11adam_updatePfPKfS_S_ffffffi

.visible .entry _Z11adam_updatePfPKfS_S_ffffffi(
	.param .u64 .ptr .align 1 _Z11adam_updatePfPKfS_S_ffffffi_param_0,
	.param .u64 .ptr .align 1 _Z11adam_updatePfPKfS_S_ffffffi_param_1,
	.param .u64 .ptr .align 1 _Z11adam_updatePfPKfS_S_ffffffi_param_2,
	.param .u64 .ptr .align 1 _Z11adam_updatePfPKfS_S_ffffffi_param_3,
	.param .f32 _Z11adam_updatePfPKfS_S_ffffffi_param_4,
	.param .f32 _Z11adam_updatePfPKfS_S_ffffffi_param_5,
	.param .f32 _Z11adam_updatePfPKfS_S_ffffffi_param_6,
	.param .f32 _Z11adam_updatePfPKfS_S_ffffffi_param_7,
	.param .f32 _Z11adam_updatePfPKfS_S_ffffffi_param_8,
	.param .f32 _Z11adam_updatePfPKfS_S_ffffffi_param_9,
	.param .u32 _Z11adam_updatePfPKfS_S_ffffffi_param_10
)
{
	.reg .pred 	%p<2>;
	.reg .b32 	%r<6>;
	.reg .b32 	%f<29>;
	.reg .b64 	%rd<14>;

	ld.param.u64 	%rd1, [_Z11adam_updatePfPKfS_S_ffffffi_param_0];
	ld.param.u64 	%rd2, [_Z11adam_updatePfPKfS_S_ffffffi_param_1];
	ld.param.u64 	%rd3, [_Z11adam_updatePfPKfS_S_ffffffi_param_2];
	ld.param.u64 	%rd4, [_Z11adam_updatePfPKfS_S_ffffffi_param_3];
	ld.param.f32 	%f1, [_Z11adam_updatePfPKfS_S_ffffffi_param_4];
	ld.param.f32 	%f2, [_Z11adam_updatePfPKfS_S_ffffffi_param_5];
	ld.param.f32 	%f3, [_Z11adam_updatePfPKfS_S_ffffffi_param_6];
	ld.param.f32 	%f4, [_Z11adam_updatePfPKfS_S_ffffffi_param_7];
	ld.param.f32 	%f5, [_Z11adam_updatePfPKfS_S_ffffffi_param_8];
	ld.param.f32 	%f6, [_Z11adam_updatePfPKfS_S_ffffffi_param_9];
	ld.param.u32 	%r2, [_Z11adam_updatePfPKfS_S_ffffffi_param_10];
	mov.u32 	%r3, %ctaid.x;
	mov.u32 	%r4, %ntid.x;
	mov.u32 	%r5, %tid.x;
	mad.lo.s32 	%r1, %r3, %r4, %r5;
	setp.ge.s32 	%p1, %r1, %r2;
	@%p1 bra 	$L__BB0_2;
	cvta.to.global.u64 	%rd5, %rd2;
	cvta.to.global.u64 	%rd6, %rd3;
	cvta.to.global.u64 	%rd7, %rd4;
	cvta.to.global.u64 	%rd8, %rd1;
	mul.wide.s32 	%rd9, %r1, 4;
	add.s64 	%rd10, %rd5, %rd9;
	ld.global.f32 	%f7, [%rd10];
	add.s64 	%rd11, %rd6, %rd9;
	ld.global.f32 	%f8, [%rd11];
	mul.f32 	%f9, %f2, %f8;
	mov.f32 	%f10, 0f3F800000;
	sub.f32 	%f11, %f10, %f2;
	fma.rn.f32 	%f12, %f11, %f7, %f9;
	st.global.f32 	[%rd11], %f12;
	add.s64 	%rd12, %rd7, %rd9;
	ld.global.f32 	%f13, [%rd12];
	mul.f32 	%f14, %f3, %f13;
	sub.f32 	%f15, %f10, %f3;
	mul.f32 	%f16, %f15, %f7;
	fma.rn.f32 	%f17, %f7, %f16, %f14;
	st.global.f32 	[%rd12], %f17;
	ld.global.f32 	%f18, [%rd11];
	sub.f32 	%f19, %f10, %f5;
	div.rn.f32 	%f20, %f18, %f19;
	sub.f32 	%f21, %f10, %f6;
	div.rn.f32 	%f22, %f17, %f21;
	mul.f32 	%f23, %f1, %f20;
	sqrt.rn.f32 	%f24, %f22;
	add.f32 	%f25, %f4, %f24;
	div.rn.f32 	%f26, %f23, %f25;
	add.s64 	%rd13, %rd8, %rd9;
	ld.global.f32 	%f27, [%rd13];
	sub.f32 	%f28, %f27, %f26;
	st.global.f32 	[%rd13], %f28;
$L__BB0_2:
	ret;

}


// ===== COMPILED SASS (sm_100) =====

	.target	sm_100

	.elftype	@"ET_EXEC"


//--------------------- .note.nv.tkinfo           --------------------------
	.section	.note.nv.tkinfo,"",@"SHT_NOTE"
	.sectionflags	@"SHF_NOTE_NV_TKINFO"
	.tkinfo
        /*0018*/ 	.word	0x00000002
        /*0030*/ 	.string	""
        /*0030*/ 	.string	"ptxas"
        /*0030*/ 	.string	"Cuda compilation tools, release 13.0, V13.0.88"
        /*0030*/ 	.string	"Build cuda_13.0.r13.0/compiler.36424714_0"
        /*0030*/ 	.string	"-arch sm_100 -m 64 "



//--------------------- .note.nv.cuinfo           --------------------------
	.section	.note.nv.cuinfo,"",@"SHT_NOTE"
	.sectionflags	@"SHF_NOTE_NV_CUINFO"
        /*0018*/ 	.short	0x0002
        /*001a*/ 	.short	0x0064
        /*001c*/ 	.short	0x0082
	.zero		2


//--------------------- .nv.info                  --------------------------
	.section	.nv.info,"",@"SHT_CUDA_INFO"
	.align	4


	//----- nvinfo : EIATTR_REGCOUNT
	.align		4
        /*0000*/ 	.byte	0x04, 0x2f
        /*0002*/ 	.short	(.L_1 - .L_0)
	.align		4
.L_0:
        /*0004*/ 	.word	index@(_Z11adam_updatePfPKfS_S_ffffffi)
        /*0008*/ 	.word	0x00000011


	//----- nvinfo : EIATTR_FRAME_SIZE
	.align		4
.L_1:
        /*000c*/ 	.byte	0x04, 0x11
        /*000e*/ 	.short	(.L_3 - .L_2)
	.align		4
.L_2:
        /*0010*/ 	.word	index@($__internal_1_$__cuda_sm3x_div_rn_noftz_f32_slowpath)
        /*0014*/ 	.word	0x00000000


	//----- nvinfo : EIATTR_FRAME_SIZE
	.align		4
.L_3:
        /*0018*/ 	.byte	0x04, 0x11
        /*001a*/ 	.short	(.L_5 - .L_4)
	.align		4
.L_4:
        /*001c*/ 	.word	index@($__internal_0_$__cuda_sm20_sqrt_rn_f32_slowpath)
        /*0020*/ 	.word	0x00000000


	//----- nvinfo : EIATTR_FRAME_SIZE
	.align		4
.L_5:
        /*0024*/ 	.byte	0x04, 0x11
        /*0026*/ 	.short	(.L_7 - .L_6)
	.align		4
.L_6:
        /*0028*/ 	.word	index@(_Z11adam_updatePfPKfS_S_ffffffi)
        /*002c*/ 	.word	0x00000000


	//----- nvinfo : EIATTR_MIN_STACK_SIZE
	.align		4
.L_7:
        /*0030*/ 	.byte	0x04, 0x12
        /*0032*/ 	.short	(.L_9 - .L_8)
	.align		4
.L_8:
        /*0034*/ 	.word	index@(_Z11adam_updatePfPKfS_S_ffffffi)
        /*0038*/ 	.word	0x00000000
.L_9:


//--------------------- .nv.compat                --------------------------
	.section	.nv.compat,"",@"SHT_CUDA_COMPAT_INFO"
	.align	4
        /*0000*/ 	.byte	0x02, 0x09, 0x00, 0x00, 0x02, 0x02, 0x01, 0x00, 0x02, 0x05, 0x05, 0x00, 0x03, 0x07, 0x01, 0x01
        /*0010*/ 	.byte	0x02, 0x03, 0x00, 0x00, 0x02, 0x06, 0x01, 0x00, 0x04, 0x0b, 0x08, 0x00, 0x01, 0x00, 0x00, 0x00
        /*0020*/ 	.byte	0x00, 0x00, 0x00, 0x00


//--------------------- .nv.info._Z11adam_updatePfPKfS_S_ffffffi --------------------------
	.section	.nv.info._Z11adam_updatePfPKfS_S_ffffffi,"",@"SHT_CUDA_INFO"
	.sectionflags	@""
	.align	4


	//----- nvinfo : EIATTR_CUDA_API_VERSION
	.align		4
        /*0000*/ 	.byte	0x04, 0x37
        /*0002*/ 	.short	(.L_11 - .L_10)
.L_10:
        /*0004*/ 	.word	0x00000082


	//----- nvinfo : EIATTR_KPARAM_INFO
	.align		4
.L_11:
        /*0008*/ 	.byte	0x04, 0x17
        /*000a*/ 	.short	(.L_13 - .L_12)
.L_12:
        /*000c*/ 	.word	0x00000000
        /*0010*/ 	.short	0x000a
        /*0012*/ 	.short	0x0038
        /*0014*/ 	.byte	0x00, 0xf0, 0x11, 0x00


	//----- nvinfo : EIATTR_KPARAM_INFO
	.align		4
.L_13:
        /*0018*/ 	.byte	0x04, 0x17
        /*001a*/ 	.short	(.L_15 - .L_14)
.L_14:
        /*001c*/ 	.word	0x00000000
        /*0020*/ 	.short	0x0009
        /*0022*/ 	.short	0x0034
        /*0024*/ 	.byte	0x00, 0xf0, 0x11, 0x00


	//----- nvinfo : EIATTR_KPARAM_INFO
	.align		4
.L_15:
        /*0028*/ 	.byte	0x04, 0x17
        /*002a*/ 	.short	(.L_17 - .L_16)
.L_16:
        /*002c*/ 	.word	0x00000000
        /*0030*/ 	.short	0x0008
        /*0032*/ 	.short	0x0030
        /*0034*/ 	.byte	0x00, 0xf0, 0x11, 0x00


	//----- nvinfo : EIATTR_KPARAM_INFO
	.align		4
.L_17:
        /*0038*/ 	.byte	0x04, 0x17
        /*003a*/ 	.short	(.L_19 - .L_18)
.L_18:
        /*003c*/ 	.word	0x00000000
        /*0040*/ 	.short	0x0007
        /*0042*/ 	.short	0x002c
        /*0044*/ 	.byte	0x00, 0xf0, 0x11, 0x00


	//----- nvinfo : EIATTR_KPARAM_INFO
	.align		4
.L_19:
        /*0048*/ 	.byte	0x04, 0x17
        /*004a*/ 	.short	(.L_21 - .L_20)
.L_20:
        /*004c*/ 	.word	0x00000000
        /*0050*/ 	.short	0x0006
        /*0052*/ 	.short	0x0028
        /*0054*/ 	.byte	0x00, 0xf0, 0x11, 0x00


	//----- nvinfo : EIATTR_KPARAM_INFO
	.align		4
.L_21:
        /*0058*/ 	.byte	0x04, 0x17
        /*005a*/ 	.short	(.L_23 - .L_22)
.L_22:
        /*005c*/ 	.word	0x00000000
        /*0060*/ 	.short	0x0005
        /*0062*/ 	.short	0x0024
        /*0064*/ 	.byte	0x00, 0xf0, 0x11, 0x00


	//----- nvinfo : EIATTR_KPARAM_INFO
	.align		4
.L_23:
        /*0068*/ 	.byte	0x04, 0x17
        /*006a*/ 	.short	(.L_25 - .L_24)
.L_24:
        /*006c*/ 	.word	0x00000000
        /*0070*/ 	.short	0x0004
        /*0072*/ 	.short	0x0020
        /*0074*/ 	.byte	0x00, 0xf0, 0x11, 0x00


	//----- nvinfo : EIATTR_KPARAM_INFO
	.align		4
.L_25:
        /*0078*/ 	.byte	0x04, 0x17
        /*007a*/ 	.short	(.L_27 - .L_26)
.L_26:
        /*007c*/ 	.word	0x00000000
        /*0080*/ 	.short	0x0003
        /*0082*/ 	.short	0x0018
        /*0084*/ 	.byte	0x00, 0xf5, 0x21, 0x00


	//----- nvinfo : EIATTR_KPARAM_INFO
	.align		4
.L_27:
        /*0088*/ 	.byte	0x04, 0x17
        /*008a*/ 	.short	(.L_29 - .L_28)
.L_28:
        /*008c*/ 	.word	0x00000000
        /*0090*/ 	.short	0x0002
        /*0092*/ 	.short	0x0010
        /*0094*/ 	.byte	0x00, 0xf5, 0x21, 0x00


	//----- nvinfo : EIATTR_KPARAM_INFO
	.align		4
.L_29:
        /*0098*/ 	.byte	0x04, 0x17
        /*009a*/ 	.short	(.L_31 - .L_30)
.L_30:
        /*009c*/ 	.word	0x00000000
        /*00a0*/ 	.short	0x0001
        /*00a2*/ 	.short	0x0008
        /*00a4*/ 	.byte	0x00, 0xf5, 0x21, 0x00


	//----- nvinfo : EIATTR_KPARAM_INFO
	.align		4
.L_31:
        /*00a8*/ 	.byte	0x04, 0x17
        /*00aa*/ 	.short	(.L_33 - .L_32)
.L_32:
        /*00ac*/ 	.word	0x00000000
        /*00b0*/ 	.short	0x0000
        /*00b2*/ 	.short	0x0000
        /*00b4*/ 	.byte	0x00, 0xf5, 0x21, 0x00


	//----- nvinfo : EIATTR_SPARSE_MMA_MASK
	.align		4
.L_33:
        /*00b8*/ 	.byte	0x03, 0x50
        /*00ba*/ 	.short	0x0000


	//----- nvinfo : EIATTR_MAXREG_COUNT
	.align		4
        /*00bc*/ 	.byte	0x03, 0x1b
        /*00be*/ 	.short	0x00ff


	//----- nvinfo : EIATTR_MERCURY_ISA_VERSION
	.align		4
        /*00c0*/ 	.byte	0x03, 0x5f
        /*00c2*/ 	.short	0x0101


	//----- nvinfo : EIATTR_VRC_CTA_INIT_COUNT
	.align		4
        /*00c4*/ 	.byte	0x02, 0x4a
	.zero		1
	.zero		1


	//----- nvinfo : EIATTR_EXIT_INSTR_OFFSETS
	.align		4
        /*00c8*/ 	.byte	0x04, 0x1c
        /*00ca*/ 	.short	(.L_35 - .L_34)


	//   ....[0]....
.L_34:
        /*00cc*/ 	.word	0x00000070


	//   ....[1]....
        /*00d0*/ 	.word	0x00000630


	//----- nvinfo : EIATTR_CRS_STACK_SIZE
	.align		4
.L_35:
        /*00d4*/ 	.byte	0x04, 0x1e
        /*00d6*/ 	.short	(.L_37 - .L_36)
.L_36:
        /*00d8*/ 	.word	0x00000000


	//----- nvinfo : EIATTR_CBANK_PARAM_SIZE
	.align		4
.L_37:
        /*00dc*/ 	.byte	0x03, 0x19
        /*00de*/ 	.short	0x003c


	//----- nvinfo : EIATTR_PARAM_CBANK
	.align		4
        /*00e0*/ 	.byte	0x04, 0x0a
        /*00e2*/ 	.short	(.L_39 - .L_38)
	.align		4
.L_38:
        /*00e4*/ 	.word	index@(.nv.constant0._Z11adam_updatePfPKfS_S_ffffffi)
        /*00e8*/ 	.short	0x0380
        /*00ea*/ 	.short	0x003c


	//----- nvinfo : EIATTR_SW_WAR
	.align		4
.L_39:
        /*00ec*/ 	.byte	0x04, 0x36
        /*00ee*/ 	.short	(.L_41 - .L_40)
.L_40:
        /*00f0*/ 	.word	0x00000008
.L_41:


//--------------------- .nv.callgraph             --------------------------
	.section	.nv.callgraph,"",@"SHT_CUDA_CALLGRAPH"
	.align	4
	.sectionentsize	8
	.align		4
        /*0000*/ 	.word	0x00000000
	.align		4
        /*0004*/ 	.word	0xffffffff
	.align		4
        /*0008*/ 	.word	0x00000000
	.align		4
        /*000c*/ 	.word	0xfffffffe
	.align		4
        /*0010*/ 	.word	0x00000000
	.align		4
        /*0014*/ 	.word	0xfffffffd
	.align		4
        /*0018*/ 	.word	0x00000000
	.align		4
        /*001c*/ 	.word	0xfffffffc


//--------------------- .text._Z11adam_updatePfPKfS_S_ffffffi --------------------------
	.section	.text._Z11adam_updatePfPKfS_S_ffffffi,"ax",@progbits
	.align	128
        .global         _Z11adam_updatePfPKfS_S_ffffffi
        .type           _Z11adam_updatePfPKfS_S_ffffffi,@function
        .size           _Z11adam_updatePfPKfS_S_ffffffi,(.L_x_23 - _Z11adam_updatePfPKfS_S_ffffffi)
        .other          _Z11adam_updatePfPKfS_S_ffffffi,@"STO_CUDA_ENTRY STV_DEFAULT"
_Z11adam_updatePfPKfS_S_ffffffi:
.text._Z11adam_updatePfPKfS_S_ffffffi:
[----:B------:R-:W-:Y:S01]  /*0000*/  LDC R1, c[0x0][0x37c] ;  /* 0x0000df00ff017b82 */ /* 0x000fe20000000800 */
[----:B------:R-:W0:Y:S07]  /*0010*/  S2R R3, SR_TID.X ;  /* 0x0000000000037919 */ /* 0x000e2e0000002100 */
[----:B------:R-:W0:Y:S01]  /*0020*/  S2UR UR4, SR_CTAID.X ;  /* 0x00000000000479c3 */ /* 0x000e220000002500 */
[----:B------:R-:W1:Y:S07]  /*0030*/  LDCU UR5, c[0x0][0x3b8] ;  /* 0x00007700ff0577ac */ /* 0x000e6e0008000800 */
[----:B------:R-:W0:Y:S02]  /*0040*/  LDC R4, c[0x0][0x360] ;  /* 0x0000d800ff047b82 */ /* 0x000e240000000800 */
[----:B0-----:R-:W-:-:S05]  /*0050*/  IMAD R4, R4, UR4, R3 ;  /* 0x0000000404047c24 */ /* 0x001fca000f8e0203 */
[----:B-1----:R-:W-:-:S13]  /*0060*/  ISETP.GE.AND P0, PT, R4, UR5, PT ;  /* 0x0000000504007c0c */ /* 0x002fda000bf06270 */
[----:B------:R-:W-:Y:S05]  /*0070*/  @P0 EXIT ;  /* 0x000000000000094d */ /* 0x000fea0003800000 */
[----:B------:R-:W0:Y:S01]  /*0080*/  LDC.64 R6, c[0x0][0x390] ;  /* 0x0000e400ff067b82 */ /* 0x000e220000000a00 */
[----:B------:R-:W1:Y:S07]  /*0090*/  LDCU.64 UR4, c[0x0][0x358] ;  /* 0x00006b00ff0477ac */ /* 0x000e6e0008000a00 */
[----:B------:R-:W2:Y:S08]  /*00a0*/  LDC.64 R2, c[0x0][0x388] ;  /* 0x0000e200ff027b82 */ /* 0x000eb00000000a00 */
[----:B------:R-:W3:Y:S01]  /*00b0*/  LDC R11, c[0x0][0x3a4] ;  /* 0x0000e900ff0b7b82 */ /* 0x000ee20000000800 */
[----:B0-----:R-:W-:-:S07]  /*00c0*/  IMAD.WIDE R6, R4, 0x4, R6 ;  /* 0x0000000404067825 */ /* 0x001fce00078e0206 */
[----:B------:R-:W0:Y:S01]  /*00d0*/  LDC.64 R8, c[0x0][0x398] ;  /* 0x0000e600ff087b82 */ /* 0x000e220000000a00 */
[----:B-1----:R-:W3:Y:S01]  /*00e0*/  LDG.E R0, desc[UR4][R6.64] ;  /* 0x0000000406007981 */ /* 0x002ee2000c1e1900 */
[----:B--2---:R-:W-:-:S06]  /*00f0*/  IMAD.WIDE R2, R4, 0x4, R2 ;  /* 0x0000000404027825 */ /* 0x004fcc00078e0202 */
[----:B------:R-:W1:Y:S01]  /*0100*/  LDC R13, c[0x0][0x3a8] ;  /* 0x0000ea00ff0d7b82 */ /* 0x000e620000000800 */
[----:B------:R-:W2:Y:S01]  /*0110*/  LDG.E R2, desc[UR4][R2.64] ;  /* 0x0000000402027981 */ /* 0x000ea2000c1e1900 */
[----:B0-----:R-:W-:-:S04]  /*0120*/  IMAD.WIDE R8, R4, 0x4, R8 ;  /* 0x0000000404087825 */ /* 0x001fc800078e0208 */
[----:B---3--:R-:W-:Y:S01]  /*0130*/  FMUL R5, R0, R11 ;  /* 0x0000000b00057220 */ /* 0x008fe20000400000 */
[----:B------:R-:W-:-:S04]  /*0140*/  FADD R0, -R11, 1 ;  /* 0x3f8000000b007421 */ /* 0x000fc80000000100 */
[----:B--2---:R-:W-:-:S05]  /*0150*/  FFMA R5, R2, R0, R5 ;  /* 0x0000000002057223 */ /* 0x004fca0000000005 */
[----:B------:R0:W-:Y:S04]  /*0160*/  STG.E desc[UR4][R6.64], R5 ;  /* 0x0000000506007986 */ /* 0x0001e8000c101904 */
[----:B------:R-:W2:Y:S01]  /*0170*/  LDG.E R0, desc[UR4][R8.64] ;  /* 0x0000000408007981 */ /* 0x000ea2000c1e1900 */
[----:B-1----:R-:W-:-:S04]  /*0180*/  FADD R11, -R13, 1 ;  /* 0x3f8000000d0b7421 */ /* 0x002fc80000000100 */
[----:B------:R-:W-:Y:S01]  /*0190*/  FMUL R11, R2, R11 ;  /* 0x0000000b020b7220 */ /* 0x000fe20000400000 */
[----:B--2---:R-:W-:-:S04]  /*01a0*/  FMUL R3, R0, R13 ;  /* 0x0000000d00037220 */ /* 0x004fc80000400000 */
[----:B------:R-:W-:Y:S02]  /*01b0*/  FFMA R0, R2, R11, R3 ;  /* 0x0000000b02007223 */ /* 0x000fe40000000003 */
[----:B------:R-:W1:Y:S03]  /*01c0*/  LDC R3, c[0x0][0x3b0] ;  /* 0x0000ec00ff037b82 */ /* 0x000e660000000800 */
[----:B------:R2:W-:Y:S04]  /*01d0*/  STG.E desc[UR4][R8.64], R0 ;  /* 0x0000000008007986 */ /* 0x0005e8000c101904 */
[----:B------:R-:W3:Y:S01]  /*01e0*/  LDG.E R2, desc[UR4][R6.64] ;  /* 0x0000000406027981 */ /* 0x000ee2000c1e1900 */
[----:B-1----:R-:W-:-:S04]  /*01f0*/  FADD R3, -R3, 1 ;  /* 0x3f80000003037421 */ /* 0x002fc80000000100 */
[----:B------:R-:W0:Y:S01]  /*0200*/  MUFU.RCP R10, R3 ;  /* 0x00000003000a7308 */ /* 0x000e220000001000 */
[----:B------:R-:W-:Y:S01]  /*0210*/  BSSY.RECONVERGENT B0, `(.L_x_0) ;  /* 0x000000b000007945 */ /* 0x000fe20003800200 */
[----:B0-----:R-:W-:-:S04]  /*0220*/  FFMA R5, -R3, R10, 1 ;  /* 0x3f80000003057423 */ /* 0x001fc8000000010a */
[----:B------:R-:W-:Y:S02]  /*0230*/  FFMA R5, R10, R5, R10 ;  /* 0x000000050a057223 */ /* 0x000fe4000000000a */
[----:B---3--:R-:W0:Y:S02]  /*0240*/  FCHK P0, R2, R3 ;  /* 0x0000000302007302 */ /* 0x008e240000000000 */
[----:B------:R-:W-:-:S04]  /*0250*/  FFMA R10, R2, R5, RZ ;  /* 0x00000005020a7223 */ /* 0x000fc800000000ff */
[----:B------:R-:W-:-:S04]  /*0260*/  FFMA R11, -R3, R10, R2 ;  /* 0x0000000a030b7223 */ /* 0x000fc80000000102 */
[----:B------:R-:W-:Y:S01]  /*0270*/  FFMA R5, R5, R11, R10 ;  /* 0x0000000b05057223 */ /* 0x000fe2000000000a */
[----:B0-2---:R-:W-:Y:S06]  /*0280*/  @!P0 BRA `(.L_x_1) ;  /* 0x00000000000c8947 */ /* 0x005fec0003800000 */
[----:B------:R-:W-:-:S07]  /*0290*/  MOV R6, 0x2b0 ;  /* 0x000002b000067802 */ /* 0x000fce0000000f00 */
[----:B------:R-:W-:Y:S05]  /*02a0*/  CALL.REL.NOINC `($__internal_1_$__cuda_sm3x_div_rn_noftz_f32_slowpath) ;  /* 0x00000004003c7944 */ /* 0x000fea0003c00000 */
[----:B------:R-:W-:-:S07]  /*02b0*/  MOV R5, R2 ;  /* 0x0000000200057202 */ /* 0x000fce0000000f00 */
.L_x_1:
[----:B------:R-:W-:Y:S05]  /*02c0*/  BSYNC.RECONVERGENT B0 ;  /* 0x0000000000007941 */ /* 0x000fea0003800200 */
.L_x_0:
[----:B------:R-:W0:Y:S01]  /*02d0*/  LDC R3, c[0x0][0x3b4] ;  /* 0x0000ed00ff037b82 */ /* 0x000e220000000800 */
[----:B------:R-:W-:Y:S01]  /*02e0*/  BSSY.RECONVERGENT B0, `(.L_x_2) ;  /* 0x000000e000007945 */ /* 0x000fe20003800200 */
[----:B0-----:R-:W-:-:S04]  /*02f0*/  FADD R3, -R3, 1 ;  /* 0x3f80000003037421 */ /* 0x001fc80000000100 */
[----:B------:R-:W0:Y:S08]  /*0300*/  MUFU.RCP R2, R3 ;  /* 0x0000000300027308 */ /* 0x000e300000001000 */
[----:B------:R-:W1:Y:S01]  /*0310*/  FCHK P0, R0, R3 ;  /* 0x0000000300007302 */ /* 0x000e620000000000 */
[----:B0-----:R-:W-:-:S04]  /*0320*/  FFMA R7, -R3, R2, 1 ;  /* 0x3f80000003077423 */ /* 0x001fc80000000102 */
[----:B------:R-:W-:-:S04]  /*0330*/  FFMA R7, R2, R7, R2 ;  /* 0x0000000702077223 */ /* 0x000fc80000000002 */
[----:B------:R-:W-:-:S04]  /*0340*/  FFMA R2, R0, R7, RZ ;  /* 0x0000000700027223 */ /* 0x000fc800000000ff */
[----:B------:R-:W-:-:S04]  /*0350*/  FFMA R6, -R3, R2, R0 ;  /* 0x0000000203067223 */ /* 0x000fc80000000100 */
[----:B------:R-:W-:Y:S01]  /*0360*/  FFMA R6, R7, R6, R2 ;  /* 0x0000000607067223 */ /* 0x000fe20000000002 */
[----:B-1----:R-:W-:Y:S06]  /*0370*/  @!P0 BRA `(.L_x_3) ;  /* 0x0000000000108947 */ /* 0x002fec0003800000 */
[----:B------:R-:W-:Y:S02]  /*0380*/  MOV R2, R0 ;  /* 0x0000000000027202 */ /* 0x000fe40000000f00 */
[----:B------:R-:W-:-:S07]  /*0390*/  MOV R6, 0x3b0 ;  /* 0x000003b000067802 */ /* 0x000fce0000000f00 */
[----:B------:R-:W-:Y:S05]  /*03a0*/  CALL.REL.NOINC `($__internal_1_$__cuda_sm3x_div_rn_noftz_f32_slowpath) ;  /* 0x0000000000fc7944 */ /* 0x000fea0003c00000 */
[----:B------:R-:W-:-:S07]  /*03b0*/  IMAD.MOV.U32 R6, RZ, RZ, R2 ;  /* 0x000000ffff067224 */ /* 0x000fce00078e0002 */
.L_x_3:
[----:B------:R-:W-:Y:S05]  /*03c0*/  BSYNC.RECONVERGENT B0 ;  /* 0x0000000000007941 */ /* 0x000fea0003800200 */
.L_x_2:
[----:B------:R-:W0:Y:S01]  /*03d0*/  LDCU UR6, c[0x0][0x3a0] ;  /* 0x00007400ff0677ac */ /* 0x000e220008000800 */
[----:B------:R-:W-:Y:S01]  /*03e0*/  IADD3 R0, PT, PT, R6, -0xd000000, RZ ;  /* 0xf300000006007810 */ /* 0x000fe20007ffe0ff */
[----:B------:R1:W2:Y:S01]  /*03f0*/  MUFU.RSQ R7, R6 ;  /* 0x0000000600077308 */ /* 0x0002a20000001400 */
[----:B------:R-:W-:Y:S02]  /*0400*/  BSSY.RECONVERGENT B0, `(.L_x_4) ;  /* 0x000000d000007945 */ /* 0x000fe40003800200 */
[----:B------:R-:W-:Y:S01]  /*0410*/  ISETP.GT.U32.AND P0, PT, R0, 0x727fffff, PT ;  /* 0x727fffff0000780c */ /* 0x000fe20003f04070 */
[----:B0-----:R-:W-:-:S12]  /*0420*/  FMUL R2, R5, UR6 ;  /* 0x0000000605027c20 */ /* 0x001fd80008400000 */
[----:B-12---:R-:W-:Y:S05]  /*0430*/  @!P0 BRA `(.L_x_5) ;  /* 0x0000000000148947 */ /* 0x006fea0003800000 */
[----:B------:R-:W-:Y:S01]  /*0440*/  IMAD.MOV.U32 R0, RZ, RZ, R6 ;  /* 0x000000ffff007224 */ /* 0x000fe200078e0006 */
[----:B------:R-:W-:-:S07]  /*0450*/  MOV R9, 0x470 ;  /* 0x0000047000097802 */ /* 0x000fce0000000f00 */
[----:B------:R-:W-:Y:S05]  /*0460*/  CALL.REL.NOINC `($__internal_0_$__cuda_sm20_sqrt_rn_f32_slowpath) ;  /* 0x0000000000747944 */ /* 0x000fea0003c00000 */
[----:B------:R-:W-:Y:S01]  /*0470*/  MOV R0, R3 ;  /* 0x0000000300007202 */ /* 0x000fe20000000f00 */
[----:B------:R-:W-:Y:S06]  /*0480*/  BRA `(.L_x_6) ;  /* 0x0000000000107947 */ /* 0x000fec0003800000 */
.L_x_5:
[C---:B------:R-:W-:Y:S01]  /*0490*/  FMUL.FTZ R3, R7.reuse, R6 ;  /* 0x0000000607037220 */ /* 0x040fe20000410000 */
[----:B------:R-:W-:-:S03]  /*04a0*/  FMUL.FTZ R5, R7, 0.5 ;  /* 0x3f00000007057820 */ /* 0x000fc60000410000 */
[----:B------:R-:W-:-:S04]  /*04b0*/  FFMA R0, -R3, R3, R6 ;  /* 0x0000000303007223 */ /* 0x000fc80000000106 */
[----:B------:R-:W-:-:S07]  /*04c0*/  FFMA R0, R0, R5, R3 ;  /* 0x0000000500007223 */ /* 0x000fce0000000003 */
.L_x_6:
[----:B------:R-:W-:Y:S05]  /*04d0*/  BSYNC.RECONVERGENT B0 ;  /* 0x0000000000007941 */ /* 0x000fea0003800200 */
.L_x_4:
[----:B------:R-:W0:Y:S01]  /*04e0*/  LDCU UR6, c[0x0][0x3ac] ;  /* 0x00007580ff0677ac */ /* 0x000e220008000800 */
[----:B------:R-:W-:Y:S01]  /*04f0*/  BSSY.RECONVERGENT B0, `(.L_x_7) ;  /* 0x000000e000007945 */ /* 0x000fe20003800200 */
[----:B0-----:R-:W-:-:S04]  /*0500*/  FADD R7, R0, UR6 ;  /* 0x0000000600077e21 */ /* 0x001fc80008000000 */
        /* <DEDUP_REMOVED lines=8> */
[----:B------:R-:W-:Y:S01]  /*0590*/  IMAD.MOV.U32 R3, RZ, RZ, R7 ;  /* 0x000000ffff037224 */ /* 0x000fe200078e0007 */
[----:B------:R-:W-:-:S07]  /*05a0*/  MOV R6, 0x5c0 ;  /* 0x000005c000067802 */ /* 0x000fce0000000f00 */
[----:B------:R-:W-:Y:S05]  /*05b0*/  CALL.REL.NOINC `($__internal_1_$__cuda_sm3x_div_rn_noftz_f32_slowpath) ;  /* 0x0000000000787944 */ /* 0x000fea0003c00000 */
[----:B------:R-:W-:-:S07]  /*05c0*/  MOV R0, R2 ;  /* 0x0000000200007202 */ /* 0x000fce0000000f00 */
.L_x_8:
[----:B------:R-:W-:Y:S05]  /*05d0*/  BSYNC.RECONVERGENT B0 ;  /* 0x0000000000007941 */ /* 0x000fea0003800200 */
.L_x_7:
[----:B------:R-:W0:Y:S02]  /*05e0*/  LDC.64 R2, c[0x0][0x380] ;  /* 0x0000e000ff027b82 */ /* 0x000e240000000a00 */
[----:B0-----:R-:W-:-:S05]  /*05f0*/  IMAD.WIDE R4, R4, 0x4, R2 ;  /* 0x0000000404047825 */ /* 0x001fca00078e0202 */
[----:B------:R-:W2:Y:S02]  /*0600*/  LDG.E R3, desc[UR4][R4.64] ;  /* 0x0000000404037981 */ /* 0x000ea4000c1e1900 */
[----:B--2---:R-:W-:-:S05]  /*0610*/  FADD R3, R3, -R0 ;  /* 0x8000000003037221 */ /* 0x004fca0000000000 */
[----:B------:R-:W-:Y:S01]  /*0620*/  STG.E desc[UR4][R4.64], R3 ;  /* 0x0000000304007986 */ /* 0x000fe2000c101904 */
[----:B------:R-:W-:Y:S05]  /*0630*/  EXIT ;  /* 0x000000000000794d */ /* 0x000fea0003800000 */
        .weak           $__internal_0_$__cuda_sm20_sqrt_rn_f32_slowpath
        .type           $__internal_0_$__cuda_sm20_sqrt_rn_f32_slowpath,@function
        .size           $__internal_0_$__cuda_sm20_sqrt_rn_f32_slowpath,($__internal_1_$__cuda_sm3x_div_rn_noftz_f32_slowpath - $__internal_0_$__cuda_sm20_sqrt_rn_f32_slowpath)
$__internal_0_$__cuda_sm20_sqrt_rn_f32_slowpath:
[----:B------:R-:W-:-:S13]  /*0640*/  LOP3.LUT P0, RZ, R0, 0x7fffffff, RZ, 0xc0, !PT ;  /* 0x7fffffff00ff7812 */ /* 0x000fda000780c0ff */
[----:B------:R-:W-:Y:S01]  /*0650*/  @!P0 IMAD.MOV.U32 R3, RZ, RZ, R0 ;  /* 0x000000ffff038224 */ /* 0x000fe200078e0000 */
[----:B------:R-:W-:Y:S06]  /*0660*/  @!P0 BRA `(.L_x_9) ;  /* 0x0000000000408947 */ /* 0x000fec0003800000 */
[----:B------:R-:W-:-:S13]  /*0670*/  FSETP.GEU.FTZ.AND P0, PT, R0, RZ, PT ;  /* 0x000000ff0000720b */ /* 0x000fda0003f1e000 */
[----:B------:R-:W-:Y:S01]  /*0680*/  @!P0 MOV R3, 0x7fffffff ;  /* 0x7fffffff00038802 */ /* 0x000fe20000000f00 */
[----:B------:R-:W-:Y:S06]  /*0690*/  @!P0 BRA `(.L_x_9) ;  /* 0x0000000000348947 */ /* 0x000fec0003800000 */
[----:B------:R-:W-:-:S13]  /*06a0*/  FSETP.GTU.FTZ.AND P0, PT, |R0|, +INF , PT ;  /* 0x7f8000000000780b */ /* 0x000fda0003f1c200 */
[----:B------:R-:W-:Y:S01]  /*06b0*/  @P0 FADD.FTZ R3, R0, 1 ;  /* 0x3f80000000030421 */ /* 0x000fe20000010000 */
[----:B------:R-:W-:Y:S06]  /*06c0*/  @P0 BRA `(.L_x_9) ;  /* 0x0000000000280947 */ /* 0x000fec0003800000 */
[----:B------:R-:W-:-:S13]  /*06d0*/  FSETP.NEU.FTZ.AND P0, PT, |R0|, +INF , PT ;  /* 0x7f8000000000780b */ /* 0x000fda0003f1d200 */
[----:B------:R-:W-:-:S04]  /*06e0*/  @P0 FFMA R5, R0, 1.84467440737095516160e+19, RZ ;  /* 0x5f80000000050823 */ /* 0x000fc800000000ff */
[----:B------:R-:W0:Y:S02]  /*06f0*/  @P0 MUFU.RSQ R6, R5 ;  /* 0x0000000500060308 */ /* 0x000e240000001400 */
[----:B0-----:R-:W-:Y:S01]  /*0700*/  @P0 FMUL.FTZ R8, R5, R6 ;  /* 0x0000000605080220 */ /* 0x001fe20000410000 */
[----:B------:R-:W-:-:S03]  /*0710*/  @P0 FMUL.FTZ R6, R6, 0.5 ;  /* 0x3f00000006060820 */ /* 0x000fc60000410000 */
[----:B------:R-:W-:-:S04]  /*0720*/  @P0 FADD.FTZ R3, -R8, -RZ ;  /* 0x800000ff08030221 */ /* 0x000fc80000010100 */
[----:B------:R-:W-:Y:S01]  /*0730*/  @P0 FFMA R7, R8, R3, R5 ;  /* 0x0000000308070223 */ /* 0x000fe20000000005 */
[----:B------:R-:W-:-:S03]  /*0740*/  @!P0 IMAD.MOV.U32 R3, RZ, RZ, R0 ;  /* 0x000000ffff038224 */ /* 0x000fc600078e0000 */
[----:B------:R-:W-:-:S04]  /*0750*/  @P0 FFMA R6, R7, R6, R8 ;  /* 0x0000000607060223 */ /* 0x000fc80000000008 */
[----:B------:R-:W-:-:S07]  /*0760*/  @P0 FMUL.FTZ R3, R6, 2.3283064365386962891e-10 ;  /* 0x2f80000006030820 */ /* 0x000fce0000410000 */
.L_x_9:
[----:B------:R-:W-:Y:S01]  /*0770*/  MOV R6, R9 ;  /* 0x0000000900067202 */ /* 0x000fe20000000f00 */
[----:B------:R-:W-:-:S04]  /*0780*/  IMAD.MOV.U32 R7, RZ, RZ, 0x0 ;  /* 0x00000000ff077424 */ /* 0x000fc800078e00ff */
[----:B------:R-:W-:Y:S05]  /*0790*/  RET.REL.NODEC R6 `(_Z11adam_updatePfPKfS_S_ffffffi) ;  /* 0xfffffff806187950 */ /* 0x000fea0003c3ffff */
        .weak           $__internal_1_$__cuda_sm3x_div_rn_noftz_f32_slowpath
        .type           $__internal_1_$__cuda_sm3x_div_rn_noftz_f32_slowpath,@function
        .size           $__internal_1_$__cuda_sm3x_div_rn_noftz_f32_slowpath,(.L_x_23 - $__internal_1_$__cuda_sm3x_div_rn_noftz_f32_slowpath)
$__internal_1_$__cuda_sm3x_div_rn_noftz_f32_slowpath:
[----:B------:R-:W-:Y:S01]  /*07a0*/  SHF.R.U32.HI R8, RZ, 0x17, R3 ;  /* 0x00000017ff087819 */ /* 0x000fe20000011603 */
[----:B------:R-:W-:Y:S01]  /*07b0*/  BSSY.RECONVERGENT B1, `(.L_x_10) ;  /* 0x0000062000017945 */ /* 0x000fe20003800200 */
[----:B------:R-:W-:Y:S02]  /*07c0*/  SHF.R.U32.HI R7, RZ, 0x17, R2 ;  /* 0x00000017ff077819 */ /* 0x000fe40000011602 */
[----:B------:R-:W-:Y:S02]  /*07d0*/  LOP3.LUT R12, R8, 0xff, RZ, 0xc0, !PT ;  /* 0x000000ff080c7812 */ /* 0x000fe400078ec0ff */
[----:B------:R-:W-:Y:S02]  /*07e0*/  LOP3.LUT R10, R7, 0xff, RZ, 0xc0, !PT ;  /* 0x000000ff070a7812 */ /* 0x000fe400078ec0ff */
[----:B------:R-:W-:-:S03]  /*07f0*/  IADD3 R9, PT, PT, R12, -0x1, RZ ;  /* 0xffffffff0c097810 */ /* 0x000fc60007ffe0ff */
[----:B------:R-:W-:Y:S01]  /*0800*/  VIADD R8, R10, 0xffffffff ;  /* 0xffffffff0a087836 */ /* 0x000fe20000000000 */
[----:B------:R-:W-:-:S04]  /*0810*/  ISETP.GT.U32.AND P0, PT, R9, 0xfd, PT ;  /* 0x000000fd0900780c */ /* 0x000fc80003f04070 */
[----:B------:R-:W-:-:S13]  /*0820*/  ISETP.GT.U32.OR P0, PT, R8, 0xfd, P0 ;  /* 0x000000fd0800780c */ /* 0x000fda0000704470 */
[----:B------:R-:W-:Y:S01]  /*0830*/  @!P0 MOV R7, RZ ;  /* 0x000000ff00078202 */ /* 0x000fe20000000f00 */
[----:B------:R-:W-:Y:S06]  /*0840*/  @!P0 BRA `(.L_x_11) ;  /* 0x00000000005c8947 */ /* 0x000fec0003800000 */
[----:B------:R-:W-:Y:S02]  /*0850*/  FSETP.GTU.FTZ.AND P0, PT, |R2|, +INF , PT ;  /* 0x7f8000000200780b */ /* 0x000fe40003f1c200 */
[----:B------:R-:W-:-:S04]  /*0860*/  FSETP.GTU.FTZ.AND P1, PT, |R3|, +INF , PT ;  /* 0x7f8000000300780b */ /* 0x000fc80003f3c200 */
[----:B------:R-:W-:-:S13]  /*0870*/  PLOP3.LUT P0, PT, P0, P1, PT, 0xf8, 0x8f ;  /* 0x00000000008f781c */ /* 0x000fda0000703f70 */
[----:B------:R-:W-:Y:S05]  /*0880*/  @P0 BRA `(.L_x_12) ;  /* 0x00000004004c0947 */ /* 0x000fea0003800000 */
[----:B------:R-:W-:-:S13]  /*0890*/  LOP3.LUT P0, RZ, R3, 0x7fffffff, R2, 0xc8, !PT ;  /* 0x7fffffff03ff7812 */ /* 0x000fda000780c802 */
[----:B------:R-:W-:Y:S05]  /*08a0*/  @!P0 BRA `(.L_x_13) ;  /* 0x00000004003c8947 */ /* 0x000fea0003800000 */
[C---:B------:R-:W-:Y:S02]  /*08b0*/  FSETP.NEU.FTZ.AND P2, PT, |R2|.reuse, +INF , PT ;  /* 0x7f8000000200780b */ /* 0x040fe40003f5d200 */
[----:B------:R-:W-:Y:S02]  /*08c0*/  FSETP.NEU.FTZ.AND P1, PT, |R3|, +INF , PT ;  /* 0x7f8000000300780b */ /* 0x000fe40003f3d200 */
[----:B------:R-:W-:-:S11]  /*08d0*/  FSETP.NEU.FTZ.AND P0, PT, |R2|, +INF , PT ;  /* 0x7f8000000200780b */ /* 0x000fd60003f1d200 */
[----:B------:R-:W-:Y:S05]  /*08e0*/  @!P1 BRA !P2, `(.L_x_13) ;  /* 0x00000004002c9947 */ /* 0x000fea0005000000 */
[----:B------:R-:W-:-:S04]  /*08f0*/  LOP3.LUT P2, RZ, R2, 0x7fffffff, RZ, 0xc0, !PT ;  /* 0x7fffffff02ff7812 */ /* 0x000fc8000784c0ff */
[----:B------:R-:W-:-:S13]  /*0900*/  PLOP3.LUT P1, PT, P1, P2, PT, 0x2f, 0xf2 ;  /* 0x0000000000f2781c */ /* 0x000fda0000f24577 */
[----:B------:R-:W-:Y:S05]  /*0910*/  @P1 BRA `(.L_x_14) ;  /* 0x0000000400181947 */ /* 0x000fea0003800000 */
[----:B------:R-:W-:-:S04]  /*0920*/  LOP3.LUT P1, RZ, R3, 0x7fffffff, RZ, 0xc0, !PT ;  /* 0x7fffffff03ff7812 */ /* 0x000fc8000782c0ff */
[----:B------:R-:W-:-:S13]  /*0930*/  PLOP3.LUT P0, PT, P0, P1, PT, 0x2f, 0xf2 ;  /* 0x0000000000f2781c */ /* 0x000fda0000702577 */
[----:B------:R-:W-:Y:S05]  /*0940*/  @P0 BRA `(.L_x_15) ;  /* 0x0000000400000947 */ /* 0x000fea0003800000 */
[----:B------:R-:W-:Y:S02]  /*0950*/  ISETP.GE.AND P0, PT, R8, RZ, PT ;  /* 0x000000ff0800720c */ /* 0x000fe40003f06270 */
[----:B------:R-:W-:-:S11]  /*0960*/  ISETP.GE.AND P1, PT, R9, RZ, PT ;  /* 0x000000ff0900720c */ /* 0x000fd60003f26270 */
[----:B------:R-:W-:Y:S01]  /*0970*/  @P0 IMAD.MOV.U32 R7, RZ, RZ, RZ ;  /* 0x000000ffff070224 */ /* 0x000fe200078e00ff */
[----:B------:R-:W-:Y:S01]  /*0980*/  @!P0 MOV R7, 0xffffffc0 ;  /* 0xffffffc000078802 */ /* 0x000fe20000000f00 */
[----:B------:R-:W-:Y:S01]  /*0990*/  @!P0 FFMA R2, R2, 1.84467440737095516160e+19, RZ ;  /* 0x5f80000002028823 */ /* 0x000fe200000000ff */
[----:B------:R-:W-:-:S03]  /*09a0*/  @!P1 FFMA R3, R3, 1.84467440737095516160e+19, RZ ;  /* 0x5f80000003039823 */ /* 0x000fc600000000ff */
[----:B------:R-:W-:-:S07]  /*09b0*/  @!P1 VIADD R7, R7, 0x40 ;  /* 0x0000004007079836 */ /* 0x000fce0000000000 */
.L_x_11:
[----:B------:R-:W-:Y:S01]  /*09c0*/  LEA R8, R12, 0xc0800000, 0x17 ;  /* 0xc08000000c087811 */ /* 0x000fe200078eb8ff */
[----:B------:R-:W-:Y:S03]  /*09d0*/  BSSY.RECONVERGENT B2, `(.L_x_16) ;  /* 0x0000036000027945 */ /* 0x000fe60003800200 */
[----:B------:R-:W-:Y:S01]  /*09e0*/  IADD3 R8, PT, PT, -R8, R3, RZ ;  /* 0x0000000308087210 */ /* 0x000fe20007ffe1ff */
[----:B------:R-:W-:-:S03]  /*09f0*/  VIADD R3, R10, 0xffffff81 ;  /* 0xffffff810a037836 */ /* 0x000fc60000000000 */
[----:B------:R0:W1:Y:S01]  /*0a00*/  MUFU.RCP R9, R8 ;  /* 0x0000000800097308 */ /* 0x0000620000001000 */
[----:B------:R-:W-:Y:S01]  /*0a10*/  FADD.FTZ R11, -R8, -RZ ;  /* 0x800000ff080b7221 */ /* 0x000fe20000010100 */
[C---:B------:R-:W-:Y:S01]  /*0a20*/  IMAD R2, R3.reuse, -0x800000, R2 ;  /* 0xff80000003027824 */ /* 0x040fe200078e0202 */
[----:B0-----:R-:W-:-:S04]  /*0a30*/  IADD3 R8, PT, PT, R3, 0x7f, -R12 ;  /* 0x0000007f03087810 */ /* 0x001fc80007ffe80c */
[----:B------:R-:W-:Y:S01]  /*0a40*/  IADD3 R8, PT, PT, R8, R7, RZ ;  /* 0x0000000708087210 */ /* 0x000fe20007ffe0ff */
[----:B-1----:R-:W-:-:S04]  /*0a50*/  FFMA R10, R9, R11, 1 ;  /* 0x3f800000090a7423 */ /* 0x002fc8000000000b */
[----:B------:R-:W-:-:S04]  /*0a60*/  FFMA R14, R9, R10, R9 ;  /* 0x0000000a090e7223 */ /* 0x000fc80000000009 */
[----:B------:R-:W-:-:S04]  /*0a70*/  FFMA R9, R2, R14, RZ ;  /* 0x0000000e02097223 */ /* 0x000fc800000000ff */
[----:B------:R-:W-:-:S04]  /*0a80*/  FFMA R10, R11, R9, R2 ;  /* 0x000000090b0a7223 */ /* 0x000fc80000000002 */
[----:B------:R-:W-:-:S04]  /*0a90*/  FFMA R9, R14, R10, R9 ;  /* 0x0000000a0e097223 */ /* 0x000fc80000000009 */
[----:B------:R-:W-:-:S04]  /*0aa0*/  FFMA R10, R11, R9, R2 ;  /* 0x000000090b0a7223 */ /* 0x000fc80000000002 */
[----:B------:R-:W-:-:S05]  /*0ab0*/  FFMA R2, R14, R10, R9 ;  /* 0x0000000a0e027223 */ /* 0x000fca0000000009 */
[----:B------:R-:W-:-:S04]  /*0ac0*/  SHF.R.U32.HI R3, RZ, 0x17, R2 ;  /* 0x00000017ff037819 */ /* 0x000fc80000011602 */
[----:B------:R-:W-:-:S05]  /*0ad0*/  LOP3.LUT R3, R3, 0xff, RZ, 0xc0, !PT ;  /* 0x000000ff03037812 */ /* 0x000fca00078ec0ff */
[----:B------:R-:W-:-:S05]  /*0ae0*/  IMAD.IADD R11, R3, 0x1, R8 ;  /* 0x00000001030b7824 */ /* 0x000fca00078e0208 */
[----:B------:R-:W-:-:S04]  /*0af0*/  IADD3 R3, PT, PT, R11, -0x1, RZ ;  /* 0xffffffff0b037810 */ /* 0x000fc80007ffe0ff */
[----:B------:R-:W-:-:S13]  /*0b00*/  ISETP.GE.U32.AND P0, PT, R3, 0xfe, PT ;  /* 0x000000fe0300780c */ /* 0x000fda0003f06070 */
[----:B------:R-:W-:Y:S05]  /*0b10*/  @!P0 BRA `(.L_x_17) ;  /* 0x0000000000808947 */ /* 0x000fea0003800000 */
[----:B------:R-:W-:-:S13]  /*0b20*/  ISETP.GT.AND P0, PT, R11, 0xfe, PT ;  /* 0x000000fe0b00780c */ /* 0x000fda0003f04270 */
[----:B------:R-:W-:Y:S05]  /*0b30*/  @P0 BRA `(.L_x_18) ;  /* 0x00000000006c0947 */ /* 0x000fea0003800000 */
[----:B------:R-:W-:-:S13]  /*0b40*/  ISETP.GE.AND P0, PT, R11, 0x1, PT ;  /* 0x000000010b00780c */ /* 0x000fda0003f06270 */
[----:B------:R-:W-:Y:S05]  /*0b50*/  @P0 BRA `(.L_x_19) ;  /* 0x0000000000740947 */ /* 0x000fea0003800000 */
[----:B------:R-:W-:Y:S02]  /*0b60*/  ISETP.GE.AND P0, PT, R11, -0x18, PT ;  /* 0xffffffe80b00780c */ /* 0x000fe40003f06270 */
[----:B------:R-:W-:-:S11]  /*0b70*/  LOP3.LUT R2, R2, 0x80000000, RZ, 0xc0, !PT ;  /* 0x8000000002027812 */ /* 0x000fd600078ec0ff */
[----:B------:R-:W-:Y:S05]  /*0b80*/  @!P0 BRA `(.L_x_19) ;  /* 0x0000000000688947 */ /* 0x000fea0003800000 */
[CCC-:B------:R-:W-:Y:S01]  /*0b90*/  FFMA.RZ R3, R14.reuse, R10.reuse, R9.reuse ;  /* 0x0000000a0e037223 */ /* 0x1c0fe2000000c009 */
[CCC-:B------:R-:W-:Y:S01]  /*0ba0*/  FFMA.RM R8, R14.reuse, R10.reuse, R9.reuse ;  /* 0x0000000a0e087223 */ /* 0x1c0fe20000004009 */
[C---:B------:R-:W-:Y:S02]  /*0bb0*/  ISETP.NE.AND P2, PT, R11.reuse, RZ, PT ;  /* 0x000000ff0b00720c */ /* 0x040fe40003f45270 */
[----:B------:R-:W-:Y:S02]  /*0bc0*/  ISETP.NE.AND P1, PT, R11, RZ, PT ;  /* 0x000000ff0b00720c */ /* 0x000fe40003f25270 */
[----:B------:R-:W-:Y:S01]  /*0bd0*/  LOP3.LUT R7, R3, 0x7fffff, RZ, 0xc0, !PT ;  /* 0x007fffff03077812 */ /* 0x000fe200078ec0ff */
[----:B------:R-:W-:Y:S01]  /*0be0*/  FFMA.RP R3, R14, R10, R9 ;  /* 0x0000000a0e037223 */ /* 0x000fe20000008009 */
[C---:B------:R-:W-:Y:S01]  /*0bf0*/  VIADD R10, R11.reuse, 0x20 ;  /* 0x000000200b0a7836 */ /* 0x040fe20000000000 */
[----:B------:R-:W-:Y:S02]  /*0c00*/  IADD3 R9, PT, PT, -R11, RZ, RZ ;  /* 0x000000ff0b097210 */ /* 0x000fe40007ffe1ff */
[----:B------:R-:W-:-:S02]  /*0c10*/  LOP3.LUT R7, R7, 0x800000, RZ, 0xfc, !PT ;  /* 0x0080000007077812 */ /* 0x000fc400078efcff */
[----:B------:R-:W-:Y:S02]  /*0c20*/  FSETP.NEU.FTZ.AND P0, PT, R3, R8, PT ;  /* 0x000000080300720b */ /* 0x000fe40003f1d000 */
[----:B------:R-:W-:Y:S02]  /*0c30*/  SHF.L.U32 R10, R7, R10, RZ ;  /* 0x0000000a070a7219 */ /* 0x000fe400000006ff */
[----:B------:R-:W-:Y:S02]  /*0c40*/  SEL R8, R9, RZ, P2 ;  /* 0x000000ff09087207 */ /* 0x000fe40001000000 */
[----:B------:R-:W-:Y:S02]  /*0c50*/  ISETP.NE.AND P1, PT, R10, RZ, P1 ;  /* 0x000000ff0a00720c */ /* 0x000fe40000f25270 */
[----:B------:R-:W-:Y:S02]  /*0c60*/  SHF.R.U32.HI R8, RZ, R8, R7 ;  /* 0x00000008ff087219 */ /* 0x000fe40000011607 */
[----:B------:R-:W-:-:S02]  /*0c70*/  PLOP3.LUT P0, PT, P0, P1, PT, 0xf8, 0x8f ;  /* 0x00000000008f781c */ /* 0x000fc40000703f70 */
[----:B------:R-:W-:Y:S02]  /*0c80*/  SHF.R.U32.HI R10, RZ, 0x1, R8 ;  /* 0x00000001ff0a7819 */ /* 0x000fe40000011608 */
[----:B------:R-:W-:-:S04]  /*0c90*/  SEL R3, RZ, 0x1, !P0 ;  /* 0x00000001ff037807 */ /* 0x000fc80004000000 */
[----:B------:R-:W-:-:S04]  /*0ca0*/  LOP3.LUT R3, R3, 0x1, R10, 0xf8, !PT ;  /* 0x0000000103037812 */ /* 0x000fc800078ef80a */
[----:B------:R-:W-:-:S05]  /*0cb0*/  LOP3.LUT R3, R3, R8, RZ, 0xc0, !PT ;  /* 0x0000000803037212 */ /* 0x000fca00078ec0ff */
[----:B------:R-:W-:-:S05]  /*0cc0*/  IMAD.IADD R3, R10, 0x1, R3 ;  /* 0x000000010a037824 */ /* 0x000fca00078e0203 */
[----:B------:R-:W-:Y:S01]  /*0cd0*/  LOP3.LUT R2, R3, R2, RZ, 0xfc, !PT ;  /* 0x0000000203027212 */ /* 0x000fe200078efcff */
[----:B------:R-:W-:Y:S06]  /*0ce0*/  BRA `(.L_x_19) ;  /* 0x0000000000107947 */ /* 0x000fec0003800000 */
.L_x_18:
[----:B------:R-:W-:-:S04]  /*0cf0*/  LOP3.LUT R2, R2, 0x80000000, RZ, 0xc0, !PT ;  /* 0x8000000002027812 */ /* 0x000fc800078ec0ff */
[----:B------:R-:W-:Y:S01]  /*0d00*/  LOP3.LUT R2, R2, 0x7f800000, RZ, 0xfc, !PT ;  /* 0x7f80000002027812 */ /* 0x000fe200078efcff */
[----:B------:R-:W-:Y:S06]  /*0d10*/  BRA `(.L_x_19) ;  /* 0x0000000000047947 */ /* 0x000fec0003800000 */
.L_x_17:
[----:B------:R-:W-:-:S07]  /*0d20*/  LEA R2, R8, R2, 0x17 ;  /* 0x0000000208027211 */ /* 0x000fce00078eb8ff */
.L_x_19:
[----:B------:R-:W-:Y:S05]  /*0d30*/  BSYNC.RECONVERGENT B2 ;  /* 0x0000000000027941 */ /* 0x000fea0003800200 */
.L_x_16:
[----:B------:R-:W-:Y:S05]  /*0d40*/  BRA `(.L_x_20) ;  /* 0x0000000000207947 */ /* 0x000fea0003800000 */
.L_x_15:
[----:B------:R-:W-:-:S04]  /*0d50*/  LOP3.LUT R2, R3, 0x80000000, R2, 0x48, !PT ;  /* 0x8000000003027812 */ /* 0x000fc800078e4802 */
[----:B------:R-:W-:Y:S01]  /*0d60*/  LOP3.LUT R2, R2, 0x7f800000, RZ, 0xfc, !PT ;  /* 0x7f80000002027812 */ /* 0x000fe200078efcff */
[----:B------:R-:W-:Y:S06]  /*0d70*/  BRA `(.L_x_20) ;  /* 0x0000000000147947 */ /* 0x000fec0003800000 */
.L_x_14:
[----:B------:R-:W-:Y:S01]  /*0d80*/  LOP3.LUT R2, R3, 0x80000000, R2, 0x48, !PT ;  /* 0x8000000003027812 */ /* 0x000fe200078e4802 */
[----:B------:R-:W-:Y:S06]  /*0d90*/  BRA `(.L_x_20) ;  /* 0x00000000000c7947 */ /* 0x000fec0003800000 */
.L_x_13:
[----:B------:R-:W0:Y:S01]  /*0da0*/  MUFU.RSQ R2, -QNAN ;  /* 0xffc0000000027908 */ /* 0x000e220000001400 */
[----:B------:R-:W-:Y:S05]  /*0db0*/  BRA `(.L_x_20) ;  /* 0x0000000000047947 */ /* 0x000fea0003800000 */
.L_x_12:
[----:B------:R-:W-:-:S07]  /*0dc0*/  FADD.FTZ R2, R2, R3 ;  /* 0x0000000302027221 */ /* 0x000fce0000010000 */
.L_x_20:
[----:B------:R-:W-:Y:S05]  /*0dd0*/  BSYNC.RECONVERGENT B1 ;  /* 0x0000000000017941 */ /* 0x000fea0003800200 */
.L_x_10:
[----:B------:R-:W-:-:S04]  /*0de0*/  IMAD.MOV.U32 R7, RZ, RZ, 0x0 ;  /* 0x00000000ff077424 */ /* 0x000fc800078e00ff */
[----:B0-----:R-:W-:Y:S05]  /*0df0*/  RET.REL.NODEC R6 `(_Z11adam_updatePfPKfS_S_ffffffi) ;  /* 0xfffffff006807950 */ /* 0x001fea0003c3ffff */
.L_x_21:
[----:B------:R-:W-:-:S00]  /*0e00*/  BRA `(.L_x_21) ;  /* 0xfffffffc00fc7947 */ /* 0x000fc0000383ffff */
[----:B------:R-:W-:-:S00]  /*0e10*/  NOP ;  /* 0x0000000000007918 */ /* 0x000fc00000000000 */
        /* <DEDUP_REMOVED lines=14> */
.L_x_23:


//--------------------- .nv.shared.reserved.0     --------------------------
	.section	.nv.shared.reserved.0,"aw",@nobits
	.weak		__nv_reservedSMEM_offset_0_alias
	.size		__nv_reservedSMEM_offset_0_alias, 0, 64
	.other		__nv_reservedSMEM_offset_0_alias,@"STO_CUDA_RESERVED_SHARED STV_DEFAULT"
__nv_reservedSMEM_offset_0_alias:
	.zero		0
	.zero		64


//--------------------- .nv.constant0._Z11adam_updatePfPKfS_S_ffffffi --------------------------
	.section	.nv.constant0._Z11adam_updatePfPKfS_S_ffffffi,"a",@progbits
	.sectionflags	@""
	.align	4
.nv.constant0._Z11adam_updatePfPKfS_S_ffffffi:
	.zero		956


//--------------------- SYMBOLS --------------------------

	.type		.nv.reservedSmem.offset0,@object
	.size		.nv.reservedSmem.offset0,0x4
